//
// Generated by NVIDIA NVVM Compiler
//
// Compiler Build ID: CL-36424714
// Cuda compilation tools, release 13.0, V13.0.88
// Based on NVVM 20.0.0
//

.version 9.0
.target sm_100
.address_size 64

	// .globl	_Z13assign_labelsP5PointS0_Piii

.visible .entry _Z13assign_labelsP5PointS0_Piii(
	.param .u64 .ptr .align 1 _Z13assign_labelsP5PointS0_Piii_param_0,
	.param .u64 .ptr .align 1 _Z13assign_labelsP5PointS0_Piii_param_1,
	.param .u64 .ptr .align 1 _Z13assign_labelsP5PointS0_Piii_param_2,
	.param .u32 _Z13assign_labelsP5PointS0_Piii_param_3,
	.param .u32 _Z13assign_labelsP5PointS0_Piii_param_4
)
{
	.reg .pred 	%p<26>;
	.reg .b32 	%r<70>;
	.reg .b32 	%f<224>;
	.reg .b64 	%rd<21>;

	ld.param.u64 	%rd5, [_Z13assign_labelsP5PointS0_Piii_param_0];
	ld.param.u64 	%rd7, [_Z13assign_labelsP5PointS0_Piii_param_1];
	ld.param.u64 	%rd6, [_Z13assign_labelsP5PointS0_Piii_param_2];
	ld.param.u32 	%r25, [_Z13assign_labelsP5PointS0_Piii_param_3];
	ld.param.u32 	%r24, [_Z13assign_labelsP5PointS0_Piii_param_4];
	cvta.to.global.u64 	%rd1, %rd7;
	mov.u32 	%r26, %ctaid.x;
	mov.u32 	%r27, %ntid.x;
	mov.u32 	%r28, %tid.x;
	mad.lo.s32 	%r1, %r26, %r27, %r28;
	setp.ge.s32 	%p1, %r1, %r25;
	@%p1 bra 	$L__BB0_14;
	setp.lt.s32 	%p2, %r24, 1;
	mov.b32 	%r69, 0;
	@%p2 bra 	$L__BB0_13;
	cvta.to.global.u64 	%rd8, %rd5;
	mul.wide.s32 	%rd9, %r1, 16;
	add.s64 	%rd10, %rd8, %rd9;
	ld.global.f32 	%f1, [%rd10];
	ld.global.f32 	%f2, [%rd10+4];
	ld.global.f32 	%f3, [%rd10+8];
	ld.global.f32 	%f4, [%rd10+12];
	and.b32  	%r2, %r24, 7;
	setp.lt.u32 	%p3, %r24, 8;
	mov.f32 	%f221, 0f7F7FFFFF;
	mov.b32 	%r64, 0;
	mov.u32 	%r69, %r64;
	@%p3 bra 	$L__BB0_5;
	and.b32  	%r64, %r24, 2147483640;
	add.s64 	%rd20, %rd1, 64;
	mov.f32 	%f221, 0f7F7FFFFF;
	mov.b32 	%r58, 0;
	mov.u32 	%r69, %r58;
$L__BB0_4:
	.pragma "nounroll";
	ld.global.f32 	%f14, [%rd20+-64];
	ld.global.f32 	%f15, [%rd20+-60];
	ld.global.f32 	%f16, [%rd20+-56];
	ld.global.f32 	%f17, [%rd20+-52];
	sub.f32 	%f18, %f1, %f14;
	sub.f32 	%f19, %f2, %f15;
	sub.f32 	%f20, %f3, %f16;
	sub.f32 	%f21, %f4, %f17;
	mul.f32 	%f22, %f19, %f19;
	fma.rn.f32 	%f23, %f18, %f18, %f22;
	fma.rn.f32 	%f24, %f20, %f20, %f23;
	fma.rn.f32 	%f25, %f21, %f21, %f24;
	sqrt.rn.f32 	%f26, %f25;
	setp.lt.f32 	%p4, %f26, %f221;
	selp.f32 	%f27, %f26, %f221, %p4;
	selp.b32 	%r33, %r58, %r69, %p4;
	ld.global.f32 	%f28, [%rd20+-48];
	ld.global.f32 	%f29, [%rd20+-44];
	ld.global.f32 	%f30, [%rd20+-40];
	ld.global.f32 	%f31, [%rd20+-36];
	sub.f32 	%f32, %f1, %f28;
	sub.f32 	%f33, %f2, %f29;
	sub.f32 	%f34, %f3, %f30;
	sub.f32 	%f35, %f4, %f31;
	mul.f32 	%f36, %f33, %f33;
	fma.rn.f32 	%f37, %f32, %f32, %f36;
	fma.rn.f32 	%f38, %f34, %f34, %f37;
	fma.rn.f32 	%f39, %f35, %f35, %f38;
	sqrt.rn.f32 	%f40, %f39;
	setp.lt.f32 	%p5, %f40, %f27;
	selp.f32 	%f41, %f40, %f27, %p5;
	add.s32 	%r34, %r58, 1;
	selp.b32 	%r35, %r34, %r33, %p5;
	ld.global.f32 	%f42, [%rd20+-32];
	ld.global.f32 	%f43, [%rd20+-28];
	ld.global.f32 	%f44, [%rd20+-24];
	ld.global.f32 	%f45, [%rd20+-20];
	sub.f32 	%f46, %f1, %f42;
	sub.f32 	%f47, %f2, %f43;
	sub.f32 	%f48, %f3, %f44;
	sub.f32 	%f49, %f4, %f45;
	mul.f32 	%f50, %f47, %f47;
	fma.rn.f32 	%f51, %f46, %f46, %f50;
	fma.rn.f32 	%f52, %f48, %f48, %f51;
	fma.rn.f32 	%f53, %f49, %f49, %f52;
	sqrt.rn.f32 	%f54, %f53;
	setp.lt.f32 	%p6, %f54, %f41;
	selp.f32 	%f55, %f54, %f41, %p6;
	add.s32 	%r36, %r58, 2;
	selp.b32 	%r37, %r36, %r35, %p6;
	ld.global.f32 	%f56, [%rd20+-16];
	ld.global.f32 	%f57, [%rd20+-12];
	ld.global.f32 	%f58, [%rd20+-8];
	ld.global.f32 	%f59, [%rd20+-4];
	sub.f32 	%f60, %f1, %f56;
	sub.f32 	%f61, %f2, %f57;
	sub.f32 	%f62, %f3, %f58;
	sub.f32 	%f63, %f4, %f59;
	mul.f32 	%f64, %f61, %f61;
	fma.rn.f32 	%f65, %f60, %f60, %f64;
	fma.rn.f32 	%f66, %f62, %f62, %f65;
	fma.rn.f32 	%f67, %f63, %f63, %f66;
	sqrt.rn.f32 	%f68, %f67;
	setp.lt.f32 	%p7, %f68, %f55;
	selp.f32 	%f69, %f68, %f55, %p7;
	add.s32 	%r38, %r58, 3;
	selp.b32 	%r39, %r38, %r37, %p7;
	ld.global.f32 	%f70, [%rd20];
	ld.global.f32 	%f71, [%rd20+4];
	ld.global.f32 	%f72, [%rd20+8];
	ld.global.f32 	%f73, [%rd20+12];
	sub.f32 	%f74, %f1, %f70;
	sub.f32 	%f75, %f2, %f71;
	sub.f32 	%f76, %f3, %f72;
	sub.f32 	%f77, %f4, %f73;
	mul.f32 	%f78, %f75, %f75;
	fma.rn.f32 	%f79, %f74, %f74, %f78;
	fma.rn.f32 	%f80, %f76, %f76, %f79;
	fma.rn.f32 	%f81, %f77, %f77, %f80;
	sqrt.rn.f32 	%f82, %f81;
	setp.lt.f32 	%p8, %f82, %f69;
	selp.f32 	%f83, %f82, %f69, %p8;
	add.s32 	%r40, %r58, 4;
	selp.b32 	%r41, %r40, %r39, %p8;
	ld.global.f32 	%f84, [%rd20+16];
	ld.global.f32 	%f85, [%rd20+20];
	ld.global.f32 	%f86, [%rd20+24];
	ld.global.f32 	%f87, [%rd20+28];
	sub.f32 	%f88, %f1, %f84;
	sub.f32 	%f89, %f2, %f85;
	sub.f32 	%f90, %f3, %f86;
	sub.f32 	%f91, %f4, %f87;
	mul.f32 	%f92, %f89, %f89;
	fma.rn.f32 	%f93, %f88, %f88, %f92;
	fma.rn.f32 	%f94, %f90, %f90, %f93;
	fma.rn.f32 	%f95, %f91, %f91, %f94;
	sqrt.rn.f32 	%f96, %f95;
	setp.lt.f32 	%p9, %f96, %f83;
	selp.f32 	%f97, %f96, %f83, %p9;
	add.s32 	%r42, %r58, 5;
	selp.b32 	%r43, %r42, %r41, %p9;
	ld.global.f32 	%f98, [%rd20+32];
	ld.global.f32 	%f99, [%rd20+36];
	ld.global.f32 	%f100, [%rd20+40];
	ld.global.f32 	%f101, [%rd20+44];
	sub.f32 	%f102, %f1, %f98;
	sub.f32 	%f103, %f2, %f99;
	sub.f32 	%f104, %f3, %f100;
	sub.f32 	%f105, %f4, %f101;
	mul.f32 	%f106, %f103, %f103;
	fma.rn.f32 	%f107, %f102, %f102, %f106;
	fma.rn.f32 	%f108, %f104, %f104, %f107;
	fma.rn.f32 	%f109, %f105, %f105, %f108;
	sqrt.rn.f32 	%f110, %f109;
	setp.lt.f32 	%p10, %f110, %f97;
	selp.f32 	%f111, %f110, %f97, %p10;
	add.s32 	%r44, %r58, 6;
	selp.b32 	%r45, %r44, %r43, %p10;
	ld.global.f32 	%f112, [%rd20+48];
	ld.global.f32 	%f113, [%rd20+52];
	ld.global.f32 	%f114, [%rd20+56];
	ld.global.f32 	%f115, [%rd20+60];
	sub.f32 	%f116, %f1, %f112;
	sub.f32 	%f117, %f2, %f113;
	sub.f32 	%f118, %f3, %f114;
	sub.f32 	%f119, %f4, %f115;
	mul.f32 	%f120, %f117, %f117;
	fma.rn.f32 	%f121, %f116, %f116, %f120;
	fma.rn.f32 	%f122, %f118, %f118, %f121;
	fma.rn.f32 	%f123, %f119, %f119, %f122;
	sqrt.rn.f32 	%f124, %f123;
	setp.lt.f32 	%p11, %f124, %f111;
	selp.f32 	%f221, %f124, %f111, %p11;
	add.s32 	%r46, %r58, 7;
	selp.b32 	%r69, %r46, %r45, %p11;
	add.s64 	%rd20, %rd20, 128;
	add.s32 	%r58, %r58, 8;
	setp.ne.s32 	%p12, %r58, %r64;
	@%p12 bra 	$L__BB0_4;
$L__BB0_5:
	setp.eq.s32 	%p13, %r2, 0;
	@%p13 bra 	$L__BB0_13;
	and.b32  	%r11, %r24, 3;
	setp.lt.u32 	%p14, %r2, 4;
	@%p14 bra 	$L__BB0_8;
	mul.wide.u32 	%rd11, %r64, 16;
	add.s64 	%rd12, %rd1, %rd11;
	ld.global.f32 	%f125, [%rd12];
	ld.global.f32 	%f126, [%rd12+4];
	ld.global.f32 	%f127, [%rd12+8];
	ld.global.f32 	%f128, [%rd12+12];
	sub.f32 	%f129, %f1, %f125;
	sub.f32 	%f130, %f2, %f126;
	sub.f32 	%f131, %f3, %f127;
	sub.f32 	%f132, %f4, %f128;
	mul.f32 	%f133, %f130, %f130;
	fma.rn.f32 	%f134, %f129, %f129, %f133;
	fma.rn.f32 	%f135, %f131, %f131, %f134;
	fma.rn.f32 	%f136, %f132, %f132, %f135;
	sqrt.rn.f32 	%f137, %f136;
	setp.lt.f32 	%p15, %f137, %f221;
	selp.f32 	%f138, %f137, %f221, %p15;
	selp.b32 	%r48, %r64, %r69, %p15;
	add.s32 	%r49, %r64, 1;
	ld.global.f32 	%f139, [%rd12+16];
	ld.global.f32 	%f140, [%rd12+20];
	ld.global.f32 	%f141, [%rd12+24];
	ld.global.f32 	%f142, [%rd12+28];
	sub.f32 	%f143, %f1, %f139;
	sub.f32 	%f144, %f2, %f140;
	sub.f32 	%f145, %f3, %f141;
	sub.f32 	%f146, %f4, %f142;
	mul.f32 	%f147, %f144, %f144;
	fma.rn.f32 	%f148, %f143, %f143, %f147;
	fma.rn.f32 	%f149, %f145, %f145, %f148;
	fma.rn.f32 	%f150, %f146, %f146, %f149;
	sqrt.rn.f32 	%f151, %f150;
	setp.lt.f32 	%p16, %f151, %f138;
	selp.f32 	%f152, %f151, %f138, %p16;
	selp.b32 	%r50, %r49, %r48, %p16;
	add.s32 	%r51, %r64, 2;
	ld.global.f32 	%f153, [%rd12+32];
	ld.global.f32 	%f154, [%rd12+36];
	ld.global.f32 	%f155, [%rd12+40];
	ld.global.f32 	%f156, [%rd12+44];
	sub.f32 	%f157, %f1, %f153;
	sub.f32 	%f158, %f2, %f154;
	sub.f32 	%f159, %f3, %f155;
	sub.f32 	%f160, %f4, %f156;
	mul.f32 	%f161, %f158, %f158;
	fma.rn.f32 	%f162, %f157, %f157, %f161;
	fma.rn.f32 	%f163, %f159, %f159, %f162;
	fma.rn.f32 	%f164, %f160, %f160, %f163;
	sqrt.rn.f32 	%f165, %f164;
	setp.lt.f32 	%p17, %f165, %f152;
	selp.f32 	%f166, %f165, %f152, %p17;
	selp.b32 	%r52, %r51, %r50, %p17;
	add.s32 	%r53, %r64, 3;
	ld.global.f32 	%f167, [%rd12+48];
	ld.global.f32 	%f168, [%rd12+52];
	ld.global.f32 	%f169, [%rd12+56];
	ld.global.f32 	%f170, [%rd12+60];
	sub.f32 	%f171, %f1, %f167;
	sub.f32 	%f172, %f2, %f168;
	sub.f32 	%f173, %f3, %f169;
	sub.f32 	%f174, %f4, %f170;
	mul.f32 	%f175, %f172, %f172;
	fma.rn.f32 	%f176, %f171, %f171, %f175;
	fma.rn.f32 	%f177, %f173, %f173, %f176;
	fma.rn.f32 	%f178, %f174, %f174, %f177;
	sqrt.rn.f32 	%f179, %f178;
	setp.lt.f32 	%p18, %f179, %f166;
	selp.f32 	%f221, %f179, %f166, %p18;
	selp.b32 	%r69, %r53, %r52, %p18;
	add.s32 	%r64, %r64, 4;
$L__BB0_8:
	setp.eq.s32 	%p19, %r11, 0;
	@%p19 bra 	$L__BB0_13;
	setp.eq.s32 	%p20, %r11, 1;
	@%p20 bra 	$L__BB0_11;
	mul.wide.u32 	%rd13, %r64, 16;
	add.s64 	%rd14, %rd1, %rd13;
	ld.global.f32 	%f180, [%rd14];
	ld.global.f32 	%f181, [%rd14+4];
	ld.global.f32 	%f182, [%rd14+8];
	ld.global.f32 	%f183, [%rd14+12];
	sub.f32 	%f184, %f1, %f180;
	sub.f32 	%f185, %f2, %f181;
	sub.f32 	%f186, %f3, %f182;
	sub.f32 	%f187, %f4, %f183;
	mul.f32 	%f188, %f185, %f185;
	fma.rn.f32 	%f189, %f184, %f184, %f188;
	fma.rn.f32 	%f190, %f186, %f186, %f189;
	fma.rn.f32 	%f191, %f187, %f187, %f190;
	sqrt.rn.f32 	%f192, %f191;
	setp.lt.f32 	%p21, %f192, %f221;
	selp.f32 	%f193, %f192, %f221, %p21;
	selp.b32 	%r55, %r64, %r69, %p21;
	add.s32 	%r56, %r64, 1;
	ld.global.f32 	%f194, [%rd14+16];
	ld.global.f32 	%f195, [%rd14+20];
	ld.global.f32 	%f196, [%rd14+24];
	ld.global.f32 	%f197, [%rd14+28];
	sub.f32 	%f198, %f1, %f194;
	sub.f32 	%f199, %f2, %f195;
	sub.f32 	%f200, %f3, %f196;
	sub.f32 	%f201, %f4, %f197;
	mul.f32 	%f202, %f199, %f199;
	fma.rn.f32 	%f203, %f198, %f198, %f202;
	fma.rn.f32 	%f204, %f200, %f200, %f203;
	fma.rn.f32 	%f205, %f201, %f201, %f204;
	sqrt.rn.f32 	%f206, %f205;
	setp.lt.f32 	%p22, %f206, %f193;
	selp.f32 	%f221, %f206, %f193, %p22;
	selp.b32 	%r69, %r56, %r55, %p22;
	add.s32 	%r64, %r64, 2;
$L__BB0_11:
	and.b32  	%r57, %r24, 1;
	setp.eq.b32 	%p23, %r57, 1;
	not.pred 	%p24, %p23;
	@%p24 bra 	$L__BB0_13;
	mul.wide.u32 	%rd15, %r64, 16;
	add.s64 	%rd16, %rd1, %rd15;
	ld.global.f32 	%f207, [%rd16];
	ld.global.f32 	%f208, [%rd16+4];
	ld.global.f32 	%f209, [%rd16+8];
	ld.global.f32 	%f210, [%rd16+12];
	sub.f32 	%f211, %f1, %f207;
	sub.f32 	%f212, %f2, %f208;
	sub.f32 	%f213, %f3, %f209;
	sub.f32 	%f214, %f4, %f210;
	mul.f32 	%f215, %f212, %f212;
	fma.rn.f32 	%f216, %f211, %f211, %f215;
	fma.rn.f32 	%f217, %f213, %f213, %f216;
	fma.rn.f32 	%f218, %f214, %f214, %f217;
	sqrt.rn.f32 	%f219, %f218;
	setp.lt.f32 	%p25, %f219, %f221;
	selp.b32 	%r69, %r64, %r69, %p25;
$L__BB0_13:
	cvta.to.global.u64 	%rd17, %rd6;
	mul.wide.s32 	%rd18, %r1, 4;
	add.s64 	%rd19, %rd17, %rd18;
	st.global.u32 	[%rd19], %r69;
$L__BB0_14:
	ret;

}


// ===== COMPILED SASS (sm_100) =====

	.target	sm_100

	.elftype	@"ET_EXEC"


//--------------------- .note.nv.tkinfo           --------------------------
	.section	.note.nv.tkinfo,"",@"SHT_NOTE"
	.sectionflags	@"SHF_NOTE_NV_TKINFO"
	.tkinfo
        /*0018*/ 	.word	0x00000002
        /*0030*/ 	.string	""
        /*0030*/ 	.string	"ptxas"
        /*0030*/ 	.string	"Cuda compilation tools, release 13.0, V13.0.88"
        /*0030*/ 	.string	"Build cuda_13.0.r13.0/compiler.36424714_0"
        /*0030*/ 	.string	"-arch sm_100 -m 64 "



//--------------------- .note.nv.cuinfo           --------------------------
	.section	.note.nv.cuinfo,"",@"SHT_NOTE"
	.sectionflags	@"SHF_NOTE_NV_CUINFO"
        /*0018*/ 	.short	0x0002
        /*001a*/ 	.short	0x0064
        /*001c*/ 	.short	0x0082
	.zero		2


//--------------------- .nv.info                  --------------------------
	.section	.nv.info,"",@"SHT_CUDA_INFO"
	.align	4


	//----- nvinfo : EIATTR_REGCOUNT
	.align		4
        /*0000*/ 	.byte	0x04, 0x2f
        /*0002*/ 	.short	(.L_1 - .L_0)
	.align		4
.L_0:
        /*0004*/ 	.word	index@(_Z13assign_labelsP5PointS0_Piii)
        /*0008*/ 	.word	0x00000017


	//----- nvinfo : EIATTR_FRAME_SIZE
	.align		4
.L_1:
        /*000c*/ 	.byte	0x04, 0x11
        /*000e*/ 	.short	(.L_3 - .L_2)
	.align		4
.L_2:
        /*0010*/ 	.word	index@($__internal_0_$__cuda_sm20_sqrt_rn_f32_slowpath)
        /*0014*/ 	.word	0x00000000


	//----- nvinfo : EIATTR_FRAME_SIZE
	.align		4
.L_3:
        /*0018*/ 	.byte	0x04, 0x11
        /*001a*/ 	.short	(.L_5 - .L_4)
	.align		4
.L_4:
        /*001c*/ 	.word	index@(_Z13assign_labelsP5PointS0_Piii)
        /*0020*/ 	.word	0x00000000


	//----- nvinfo : EIATTR_MIN_STACK_SIZE
	.align		4
.L_5:
        /*0024*/ 	.byte	0x04, 0x12
        /*0026*/ 	.short	(.L_7 - .L_6)
	.align		4
.L_6:
        /*0028*/ 	.word	index@(_Z13assign_labelsP5PointS0_Piii)
        /*002c*/ 	.word	0x00000000
.L_7:


//--------------------- .nv.compat                --------------------------
	.section	.nv.compat,"",@"SHT_CUDA_COMPAT_INFO"
	.align	4
        /*0000*/ 	.byte	0x02, 0x09, 0x00, 0x00, 0x02, 0x02, 0x01, 0x00, 0x02, 0x05, 0x05, 0x00, 0x03, 0x07, 0x01, 0x01
        /*0010*/ 	.byte	0x02, 0x03, 0x00, 0x00, 0x02, 0x06, 0x01, 0x00, 0x04, 0x0b, 0x08, 0x00, 0x01, 0x00, 0x00, 0x00
        /*0020*/ 	.byte	0x00, 0x00, 0x00, 0x00


//--------------------- .nv.info._Z13assign_labelsP5PointS0_Piii --------------------------
	.section	.nv.info._Z13assign_labelsP5PointS0_Piii,"",@"SHT_CUDA_INFO"
	.sectionflags	@""
	.align	4


	//----- nvinfo : EIATTR_CUDA_API_VERSION
	.align		4
        /*0000*/ 	.byte	0x04, 0x37
        /*0002*/ 	.short	(.L_9 - .L_8)
.L_8:
        /*0004*/ 	.word	0x00000082


	//----- nvinfo : EIATTR_KPARAM_INFO
	.align		4
.L_9:
        /*0008*/ 	.byte	0x04, 0x17
        /*000a*/ 	.short	(.L_11 - .L_10)
.L_10:
        /*000c*/ 	.word	0x00000000
        /*0010*/ 	.short	0x0004
        /*0012*/ 	.short	0x001c
        /*0014*/ 	.byte	0x00, 0xf0, 0x11, 0x00


	//----- nvinfo : EIATTR_KPARAM_INFO
	.align		4
.L_11:
        /*0018*/ 	.byte	0x04, 0x17
        /*001a*/ 	.short	(.L_13 - .L_12)
.L_12:
        /*001c*/ 	.word	0x00000000
        /*0020*/ 	.short	0x0003
        /*0022*/ 	.short	0x0018
        /*0024*/ 	.byte	0x00, 0xf0, 0x11, 0x00


	//----- nvinfo : EIATTR_KPARAM_INFO
	.align		4
.L_13:
        /*0028*/ 	.byte	0x04, 0x17
        /*002a*/ 	.short	(.L_15 - .L_14)
.L_14:
        /*002c*/ 	.word	0x00000000
        /*0030*/ 	.short	0x0002
        /*0032*/ 	.short	0x0010
        /*0034*/ 	.byte	0x00, 0xf5, 0x21, 0x00


	//----- nvinfo : EIATTR_KPARAM_INFO
	.align		4
.L_15:
        /*0038*/ 	.byte	0x04, 0x17
        /*003a*/ 	.short	(.L_17 - .L_16)
.L_16:
        /*003c*/ 	.word	0x00000000
        /*0040*/ 	.short	0x0001
        /*0042*/ 	.short	0x0008
        /*0044*/ 	.byte	0x00, 0xf5, 0x21, 0x00


	//----- nvinfo : EIATTR_KPARAM_INFO
	.align		4
.L_17:
        /*0048*/ 	.byte	0x04, 0x17
        /*004a*/ 	.short	(.L_19 - .L_18)
.L_18:
        /*004c*/ 	.word	0x00000000
        /*0050*/ 	.short	0x0000
        /*0052*/ 	.short	0x0000
        /*0054*/ 	.byte	0x00, 0xf5, 0x21, 0x00


	//----- nvinfo : EIATTR_SPARSE_MMA_MASK
	.align		4
.L_19:
        /*0058*/ 	.byte	0x03, 0x50
        /*005a*/ 	.short	0x0000


	//----- nvinfo : EIATTR_MAXREG_COUNT
	.align		4
        /*005c*/ 	.byte	0x03, 0x1b
        /*005e*/ 	.short	0x00ff


	//----- nvinfo : EIATTR_MERCURY_ISA_VERSION
	.align		4
        /*0060*/ 	.byte	0x03, 0x5f
        /*0062*/ 	.short	0x0101


	//----- nvinfo : EIATTR_VRC_CTA_INIT_COUNT
	.align		4
        /*0064*/ 	.byte	0x02, 0x4a
	.zero		1
	.zero		1


	//----- nvinfo : EIATTR_EXIT_INSTR_OFFSETS
	.align		4
        /*0068*/ 	.byte	0x04, 0x1c
        /*006a*/ 	.short	(.L_21 - .L_20)


	//   ....[0]....
.L_20:
        /*006c*/ 	.word	0x00000070


	//   ....[1]....
        /*0070*/ 	.word	0x00001f70


	//----- nvinfo : EIATTR_CRS_STACK_SIZE
	.align		4
.L_21:
        /*0074*/ 	.byte	0x04, 0x1e
        /*0076*/ 	.short	(.L_23 - .L_22)
.L_22:
        /*0078*/ 	.word	0x00000000


	//----- nvinfo : EIATTR_CBANK_PARAM_SIZE
	.align		4
.L_23:
        /*007c*/ 	.byte	0x03, 0x19
        /*007e*/ 	.short	0x0020


	//----- nvinfo : EIATTR_PARAM_CBANK
	.align		4
        /*0080*/ 	.byte	0x04, 0x0a
        /*0082*/ 	.short	(.L_25 - .L_24)
	.align		4
.L_24:
        /*0084*/ 	.word	index@(.nv.constant0._Z13assign_labelsP5PointS0_Piii)
        /*0088*/ 	.short	0x0380
        /*008a*/ 	.short	0x0020


	//----- nvinfo : EIATTR_SW_WAR
	.align		4
.L_25:
        /*008c*/ 	.byte	0x04, 0x36
        /*008e*/ 	.short	(.L_27 - .L_26)
.L_26:
        /*0090*/ 	.word	0x00000008
.L_27:


//--------------------- .nv.callgraph             --------------------------
	.section	.nv.callgraph,"",@"SHT_CUDA_CALLGRAPH"
	.align	4
	.sectionentsize	8
	.align		4
        /*0000*/ 	.word	0x00000000
	.align		4
        /*0004*/ 	.word	0xffffffff
	.align		4
        /*0008*/ 	.word	0x00000000
	.align		4
        /*000c*/ 	.word	0xfffffffe
	.align		4
        /*0010*/ 	.word	0x00000000
	.align		4
        /*0014*/ 	.word	0xfffffffd
	.align		4
        /*0018*/ 	.word	0x00000000
	.align		4
        /*001c*/ 	.word	0xfffffffc


//--------------------- .text._Z13assign_labelsP5PointS0_Piii --------------------------
	.section	.text._Z13assign_labelsP5PointS0_Piii,"ax",@progbits
	.align	128
        .global         _Z13assign_labelsP5PointS0_Piii
        .type           _Z13assign_labelsP5PointS0_Piii,@function
        .size           _Z13assign_labelsP5PointS0_Piii,(.L_x_52 - _Z13assign_labelsP5PointS0_Piii)
        .other          _Z13assign_labelsP5PointS0_Piii,@"STO_CUDA_ENTRY STV_DEFAULT"
_Z13assign_labelsP5PointS0_Piii:
.text._Z13assign_labelsP5PointS0_Piii:
[----:B------:R-:W-:Y:S01]  /*0000*/  LDC R1, c[0x0][0x37c] ;  /* 0x0000df00ff017b82 */ /* 0x000fe20000000800 */
[----:B------:R-:W0:Y:S07]  /*0010*/  S2R R0, SR_TID.X ;  /* 0x0000000000007919 */ /* 0x000e2e0000002100 */
[----:B------:R-:W0:Y:S01]  /*0020*/  S2UR UR4, SR_CTAID.X ;  /* 0x00000000000479c3 */ /* 0x000e220000002500 */
[----:B------:R-:W1:Y:S07]  /*0030*/  LDCU UR5, c[0x0][0x398] ;  /* 0x00007300ff0577ac */ /* 0x000e6e0008000800 */
[----:B------:R-:W0:Y:S02]  /*0040*/  LDC R11, c[0x0][0x360] ;  /* 0x0000d800ff0b7b82 */ /* 0x000e240000000800 */
[----:B0-----:R-:W-:-:S05]  /*0050*/  IMAD R11, R11, UR4, R0 ;  /* 0x000000040b0b7c24 */ /* 0x001fca000f8e0200 */
[----:B-1----:R-:W-:-:S13]  /*0060*/  ISETP.GE.AND P0, PT, R11, UR5, PT ;  /* 0x000000050b007c0c */ /* 0x002fda000bf06270 */
[----:B------:R-:W-:Y:S05]  /*0070*/  @P0 EXIT ;  /* 0x000000000000094d */ /* 0x000fea0003800000 */
[----:B------:R-:W0:Y:S01]  /*0080*/  LDCU UR4, c[0x0][0x39c] ;  /* 0x00007380ff0477ac */ /* 0x000e220008000800 */
[----:B------:R-:W-:Y:S01]  /*0090*/  HFMA2 R17, -RZ, RZ, 0, 0 ;  /* 0x00000000ff117431 */ /* 0x000fe200000001ff */
[----:B------:R-:W1:Y:S01]  /*00a0*/  LDCU.64 UR10, c[0x0][0x358] ;  /* 0x00006b00ff0a77ac */ /* 0x000e620008000a00 */
[----:B0-----:R-:W-:-:S09]  /*00b0*/  UISETP.GE.AND UP0, UPT, UR4, 0x1, UPT ;  /* 0x000000010400788c */ /* 0x001fd2000bf06270 */
[----:B-1----:R-:W-:Y:S05]  /*00c0*/  BRA.U !UP0, `(.L_x_0) ;  /* 0x0000001d089c7547 */ /* 0x002fea000b800000 */
[----:B------:R-:W0:Y:S02]  /*00d0*/  LDC.64 R2, c[0x0][0x380] ;  /* 0x0000e000ff027b82 */ /* 0x000e240000000a00 */
[----:B0-----:R-:W-:-:S05]  /*00e0*/  IMAD.WIDE R2, R11, 0x10, R2 ;  /* 0x000000100b027825 */ /* 0x001fca00078e0202 */
[----:B------:R0:W5:Y:S04]  /*00f0*/  LDG.E R10, desc[UR10][R2.64] ;  /* 0x0000000a020a7981 */ /* 0x000168000c1e1900 */
[----:B------:R0:W5:Y:S04]  /*0100*/  LDG.E R9, desc[UR10][R2.64+0x4] ;  /* 0x0000040a02097981 */ /* 0x000168000c1e1900 */
[----:B------:R0:W5:Y:S04]  /*0110*/  LDG.E R8, desc[UR10][R2.64+0x8] ;  /* 0x0000080a02087981 */ /* 0x000168000c1e1900 */
[----:B------:R0:W5:Y:S01]  /*0120*/  LDG.E R7, desc[UR10][R2.64+0xc] ;  /* 0x00000c0a02077981 */ /* 0x000162000c1e1900 */
[----:B------:R-:W-:Y:S01]  /*0130*/  UISETP.GE.U32.AND UP0, UPT, UR4, 0x8, UPT ;  /* 0x000000080400788c */ /* 0x000fe2000bf06070 */
[----:B------:R-:W-:Y:S01]  /*0140*/  MOV R19, 0x7f7fffff ;  /* 0x7f7fffff00137802 */ /* 0x000fe20000000f00 */
[----:B------:R-:W-:Y:S01]  /*0150*/  ULOP3.LUT UR8, UR4, 0x7, URZ, 0xc0, !UPT ;  /* 0x0000000704087892 */ /* 0x000fe2000f8ec0ff */
[----:B------:R-:W-:-:S02]  /*0160*/  MOV R6, RZ ;  /* 0x000000ff00067202 */ /* 0x000fc40000000f00 */
[----:B------:R-:W-:-:S04]  /*0170*/  MOV R17, RZ ;  /* 0x000000ff00117202 */ /* 0x000fc80000000f00 */
[----:B0-----:R-:W-:Y:S05]  /*0180*/  BRA.U !UP0, `(.L_x_1) ;  /* 0x0000000d08dc7547 */ /* 0x001fea000b800000 */
[----:B------:R-:W0:Y:S01]  /*0190*/  LDCU.64 UR6, c[0x0][0x388] ;  /* 0x00007100ff0677ac */ /* 0x000e220008000a00 */
[----:B------:R-:W-:Y:S01]  /*01a0*/  HFMA2 R13, -RZ, RZ, 0, 0 ;  /* 0x00000000ff0d7431 */ /* 0x000fe200000001ff */
[----:B------:R-:W-:Y:S01]  /*01b0*/  MOV R19, 0x7f7fffff ;  /* 0x7f7fffff00137802 */ /* 0x000fe20000000f00 */
[----:B------:R-:W-:Y:S01]  /*01c0*/  ULOP3.LUT UR4, UR4, 0x7ffffff8, URZ, 0xc0, !UPT ;  /* 0x7ffffff804047892 */ /* 0x000fe2000f8ec0ff */
[----:B------:R-:W-:-:S05]  /*01d0*/  MOV R17, RZ ;  /* 0x000000ff00117202 */ /* 0x000fca0000000f00 */
[----:B------:R-:W-:Y:S01]  /*01e0*/  MOV R6, UR4 ;  /* 0x0000000400067c02 */ /* 0x000fe20008000f00 */
[----:B0-----:R-:W-:-:S04]  /*01f0*/  UIADD3 UR5, UP0, UPT, UR6, 0x40, URZ ;  /* 0x0000004006057890 */ /* 0x001fc8000ff1e0ff */
[----:B------:R-:W-:Y:S02]  /*0200*/  UIADD3.X UR6, UPT, UPT, URZ, UR7, URZ, UP0, !UPT ;  /* 0x00000007ff067290 */ /* 0x000fe400087fe4ff */
[----:B------:R-:W-:-:S04]  /*0210*/  MOV R2, UR5 ;  /* 0x0000000500027c02 */ /* 0x000fc80008000f00 */
[----:B------:R-:W-:-:S07]  /*0220*/  MOV R3, UR6 ;  /* 0x0000000600037c02 */ /* 0x000fce0008000f00 */
.L_x_26:
[----:B------:R-:W2:Y:S04]  /*0230*/  LDG.E R0, desc[UR10][R2.64+-0x3c] ;  /* 0xffffc40a02007981 */ /* 0x000ea8000c1e1900 */
[----:B------:R-:W3:Y:S04]  /*0240*/  LDG.E R5, desc[UR10][R2.64+-0x40] ;  /* 0xffffc00a02057981 */ /* 0x000ee8000c1e1900 */
[----:B------:R-:W4:Y:S04]  /*0250*/  LDG.E R15, desc[UR10][R2.64+-0x38] ;  /* 0xffffc80a020f7981 */ /* 0x000f28000c1e1900 */
[----:B------:R-:W4:Y:S01]  /*0260*/  LDG.E R4, desc[UR10][R2.64+-0x34] ;  /* 0xffffcc0a02047981 */ /* 0x000f22000c1e1900 */
[----:B------:R-:W-:Y:S01]  /*0270*/  BSSY.RECONVERGENT B0, `(.L_x_2) ;  /* 0x0000015000007945 */ /* 0x000fe20003800200 */
[----:B--2--5:R-:W-:Y:S01]  /*0280*/  FADD R0, R9, -R0 ;  /* 0x8000000009007221 */ /* 0x024fe20000000000 */
[----:B---3--:R-:W-:-:S03]  /*0290*/  FADD R5, R10, -R5 ;  /* 0x800000050a057221 */ /* 0x008fc60000000000 */
[----:B------:R-:W-:Y:S01]  /*02a0*/  FMUL R0, R0, R0 ;  /* 0x0000000000007220 */ /* 0x000fe20000400000 */
[----:B----4-:R-:W-:-:S03]  /*02b0*/  FADD R15, R8, -R15 ;  /* 0x8000000f080f7221 */ /* 0x010fc60000000000 */
[----:B------:R-:W-:Y:S01]  /*02c0*/  FFMA R0, R5, R5, R0 ;  /* 0x0000000505007223 */ /* 0x000fe20000000000 */
[----:B------:R-:W-:-:S03]  /*02d0*/  FADD R4, R7, -R4 ;  /* 0x8000000407047221 */ /* 0x000fc60000000000 */
[----:B------:R-:W-:-:S04]  /*02e0*/  FFMA R15, R15, R15, R0 ;  /* 0x0000000f0f0f7223 */ /* 0x000fc80000000000 */
[----:B------:R-:W-:-:S04]  /*02f0*/  FFMA R15, R4, R4, R15 ;  /* 0x00000004040f7223 */ /* 0x000fc8000000000f */
[----:B------:R0:W1:Y:S01]  /*0300*/  MUFU.RSQ R4, R15 ;  /* 0x0000000f00047308 */ /* 0x0000620000001400 */
[----:B------:R-:W-:-:S04]  /*0310*/  IADD3 R0, PT, PT, R15, -0xd000000, RZ ;  /* 0xf30000000f007810 */ /* 0x000fc80007ffe0ff */
[----:B------:R-:W-:-:S13]  /*0320*/  ISETP.GT.U32.AND P0, PT, R0, 0x727fffff, PT ;  /* 0x727fffff0000780c */ /* 0x000fda0003f04070 */
[----:B01----:R-:W-:Y:S05]  /*0330*/  @!P0 BRA `(.L_x_3) ;  /* 0x0000000000108947 */ /* 0x003fea0003800000 */
[----:B------:R-:W-:Y:S02]  /*0340*/  MOV R0, R15 ;  /* 0x0000000f00007202 */ /* 0x000fe40000000f00 */
[----:B------:R-:W-:-:S07]  /*0350*/  MOV R4, 0x370 ;  /* 0x0000037000047802 */ /* 0x000fce0000000f00 */
[----:B------:R-:W-:Y:S05]  /*0360*/  CALL.REL.NOINC `($__internal_0_$__cuda_sm20_sqrt_rn_f32_slowpath) ;  /* 0x0000001c00047944 */ /* 0x000fea0003c00000 */
[----:B------:R-:W-:Y:S05]  /*0370*/  BRA `(.L_x_4) ;  /* 0x0000000000107947 */ /* 0x000fea0003800000 */
.L_x_3:
[----:B------:R-:W-:Y:S01]  /*0380*/  FMUL.FTZ R14, R15, R4 ;  /* 0x000000040f0e7220 */ /* 0x000fe20000410000 */
[----:B------:R-:W-:-:S03]  /*0390*/  FMUL.FTZ R0, R4, 0.5 ;  /* 0x3f00000004007820 */ /* 0x000fc60000410000 */
[----:B------:R-:W-:-:S04]  /*03a0*/  FFMA R5, -R14, R14, R15 ;  /* 0x0000000e0e057223 */ /* 0x000fc8000000010f */
[----:B------:R-:W-:-:S07]  /*03b0*/  FFMA R14, R5, R0, R14 ;  /* 0x00000000050e7223 */ /* 0x000fce000000000e */
.L_x_4:
[----:B------:R-:W-:Y:S05]  /*03c0*/  BSYNC.RECONVERGENT B0 ;  /* 0x0000000000007941 */ /* 0x000fea0003800200 */
.L_x_2:
[----:B------:R-:W2:Y:S04]  /*03d0*/  LDG.E R0, desc[UR10][R2.64+-0x2c] ;  /* 0xffffd40a02007981 */ /* 0x000ea8000c1e1900 */
[----:B------:R-:W3:Y:S04]  /*03e0*/  LDG.E R5, desc[UR10][R2.64+-0x30] ;  /* 0xffffd00a02057981 */ /* 0x000ee8000c1e1900 */
[----:B------:R-:W4:Y:S04]  /*03f0*/  LDG.E R15, desc[UR10][R2.64+-0x28] ;  /* 0xffffd80a020f7981 */ /* 0x000f28000c1e1900 */
[----:B------:R-:W5:Y:S01]  /*0400*/  LDG.E R4, desc[UR10][R2.64+-0x24] ;  /* 0xffffdc0a02047981 */ /* 0x000f62000c1e1900 */
[CC--:B------:R-:W-:Y:S01]  /*0410*/  FSETP.GEU.AND P0, PT, R14.reuse, R19.reuse, PT ;  /* 0x000000130e00720b */ /* 0x0c0fe20003f0e000 */
[----:B------:R-:W-:Y:S03]  /*0420*/  BSSY.RECONVERGENT B0, `(.L_x_5) ;  /* 0x0000017000007945 */ /* 0x000fe60003800200 */
[----:B------:R-:W-:-:S02]  /*0430*/  FSEL R19, R14, R19, !P0 ;  /* 0x000000130e137208 */ /* 0x000fc40004000000 */
[----:B------:R-:W-:Y:S01]  /*0440*/  SEL R17, R13, R17, !P0 ;  /* 0x000000110d117207 */ /* 0x000fe20004000000 */
[----:B--2---:R-:W-:Y:S01]  /*0450*/  FADD R0, R9, -R0 ;  /* 0x8000000009007221 */ /* 0x004fe20000000000 */
[----:B---3--:R-:W-:-:S03]  /*0460*/  FADD R5, R10, -R5 ;  /* 0x800000050a057221 */ /* 0x008fc60000000000 */
[----:B------:R-:W-:Y:S01]  /*0470*/  FMUL R0, R0, R0 ;  /* 0x0000000000007220 */ /* 0x000fe20000400000 */
[----:B----4-:R-:W-:-:S03]  /*0480*/  FADD R15, R8, -R15 ;  /* 0x8000000f080f7221 */ /* 0x010fc60000000000 */
[----:B------:R-:W-:Y:S01]  /*0490*/  FFMA R0, R5, R5, R0 ;  /* 0x0000000505007223 */ /* 0x000fe20000000000 */
[----:B-----5:R-:W-:-:S03]  /*04a0*/  FADD R4, R7, -R4 ;  /* 0x8000000407047221 */ /* 0x020fc60000000000 */
        /* <DEDUP_REMOVED lines=10> */
.L_x_6:
[----:B------:R-:W-:Y:S01]  /*0550*/  FMUL.FTZ R14, R15, R4 ;  /* 0x000000040f0e7220 */ /* 0x000fe20000410000 */
[----:B------:R-:W-:-:S03]  /*0560*/  FMUL.FTZ R0, R4, 0.5 ;  /* 0x3f00000004007820 */ /* 0x000fc60000410000 */
[----:B------:R-:W-:-:S04]  /*0570*/  FFMA R5, -R14, R14, R15 ;  /* 0x0000000e0e057223 */ /* 0x000fc8000000010f */
[----:B------:R-:W-:-:S07]  /*0580*/  FFMA R14, R5, R0, R14 ;  /* 0x00000000050e7223 */ /* 0x000fce000000000e */
.L_x_7:
[----:B------:R-:W-:Y:S05]  /*0590*/  BSYNC.RECONVERGENT B0 ;  /* 0x0000000000007941 */ /* 0x000fea0003800200 */
.L_x_5:
[----:B------:R-:W2:Y:S04]  /*05a0*/  LDG.E R0, desc[UR10][R2.64+-0x1c] ;  /* 0xffffe40a02007981 */ /* 0x000ea8000c1e1900 */
[----:B------:R-:W3:Y:S04]  /*05b0*/  LDG.E R5, desc[UR10][R2.64+-0x20] ;  /* 0xffffe00a02057981 */ /* 0x000ee8000c1e1900 */
[----:B------:R-:W4:Y:S04]  /*05c0*/  LDG.E R15, desc[UR10][R2.64+-0x18] ;  /* 0xffffe80a020f7981 */ /* 0x000f28000c1e1900 */
[----:B------:R-:W5:Y:S01]  /*05d0*/  LDG.E R4, desc[UR10][R2.64+-0x14] ;  /* 0xffffec0a02047981 */ /* 0x000f62000c1e1900 */
[CC--:B------:R-:W-:Y:S01]  /*05e0*/  FSETP.GEU.AND P0, PT, R14.reuse, R19.reuse, PT ;  /* 0x000000130e00720b */ /* 0x0c0fe20003f0e000 */
[----:B------:R-:W-:Y:S03]  /*05f0*/  BSSY.RECONVERGENT B0, `(.L_x_8) ;  /* 0x0000017000007945 */ /* 0x000fe60003800200 */
[----:B------:R-:W-:-:S09]  /*0600*/  FSEL R19, R14, R19, !P0 ;  /* 0x000000130e137208 */ /* 0x000fd20004000000 */
[----:B------:R-:W-:Y:S01]  /*0610*/  @!P0 IADD3 R17, PT, PT, R13, 0x1, RZ ;  /* 0x000000010d118810 */ /* 0x000fe20007ffe0ff */
        /* <DEDUP_REMOVED lines=16> */
.L_x_9:
[----:B------:R-:W-:Y:S01]  /*0720*/  FMUL.FTZ R14, R15, R4 ;  /* 0x000000040f0e7220 */ /* 0x000fe20000410000 */
[----:B------:R-:W-:-:S03]  /*0730*/  FMUL.FTZ R0, R4, 0.5 ;  /* 0x3f00000004007820 */ /* 0x000fc60000410000 */
[----:B------:R-:W-:-:S04]  /*0740*/  FFMA R5, -R14, R14, R15 ;  /* 0x0000000e0e057223 */ /* 0x000fc8000000010f */
[----:B------:R-:W-:-:S07]  /*0750*/  FFMA R14, R5, R0, R14 ;  /* 0x00000000050e7223 */ /* 0x000fce000000000e */
.L_x_10:
[----:B------:R-:W-:Y:S05]  /*0760*/  BSYNC.RECONVERGENT B0 ;  /* 0x0000000000007941 */ /* 0x000fea0003800200 */
.L_x_8:
        /* <DEDUP_REMOVED lines=24> */
.L_x_12:
[----:B------:R-:W-:Y:S01]  /*08f0*/  FMUL.FTZ R14, R15, R4 ;  /* 0x000000040f0e7220 */ /* 0x000fe20000410000 */
[----:B------:R-:W-:-:S03]  /*0900*/  FMUL.FTZ R0, R4, 0.5 ;  /* 0x3f00000004007820 */ /* 0x000fc60000410000 */
[----:B------:R-:W-:-:S04]  /*0910*/  FFMA R5, -R14, R14, R15 ;  /* 0x0000000e0e057223 */ /* 0x000fc8000000010f */
[----:B------:R-:W-:-:S07]  /*0920*/  FFMA R14, R5, R0, R14 ;  /* 0x00000000050e7223 */ /* 0x000fce000000000e */
.L_x_13:
[----:B------:R-:W-:Y:S05]  /*0930*/  BSYNC.RECONVERGENT B0 ;  /* 0x0000000000007941 */ /* 0x000fea0003800200 */
.L_x_11:
        /* <DEDUP_REMOVED lines=24> */
.L_x_15:
[----:B------:R-:W-:Y:S01]  /*0ac0*/  FMUL.FTZ R14, R15, R4 ;  /* 0x000000040f0e7220 */ /* 0x000fe20000410000 */
[----:B------:R-:W-:-:S03]  /*0ad0*/  FMUL.FTZ R0, R4, 0.5 ;  /* 0x3f00000004007820 */ /* 0x000fc60000410000 */
[----:B------:R-:W-:-:S04]  /*0ae0*/  FFMA R5, -R14, R14, R15 ;  /* 0x0000000e0e057223 */ /* 0x000fc8000000010f */
[----:B------:R-:W-:-:S07]  /*0af0*/  FFMA R14, R5, R0, R14 ;  /* 0x00000000050e7223 */ /* 0x000fce000000000e */
.L_x_16:
[----:B------:R-:W-:Y:S05]  /*0b00*/  BSYNC.RECONVERGENT B0 ;  /* 0x0000000000007941 */ /* 0x000fea0003800200 */
.L_x_14:
        /* <DEDUP_REMOVED lines=24> */
.L_x_18:
[----:B------:R-:W-:Y:S01]  /*0c90*/  FMUL.FTZ R14, R15, R4 ;  /* 0x000000040f0e7220 */ /* 0x000fe20000410000 */
[----:B------:R-:W-:-:S03]  /*0ca0*/  FMUL.FTZ R0, R4, 0.5 ;  /* 0x3f00000004007820 */ /* 0x000fc60000410000 */
[----:B------:R-:W-:-:S04]  /*0cb0*/  FFMA R5, -R14, R14, R15 ;  /* 0x0000000e0e057223 */ /* 0x000fc8000000010f */
[----:B------:R-:W-:-:S07]  /*0cc0*/  FFMA R14, R5, R0, R14 ;  /* 0x00000000050e7223 */ /* 0x000fce000000000e */
.L_x_19:
[----:B------:R-:W-:Y:S05]  /*0cd0*/  BSYNC.RECONVERGENT B0 ;  /* 0x0000000000007941 */ /* 0x000fea0003800200 */
.L_x_17:
        /* <DEDUP_REMOVED lines=24> */
.L_x_21:
[----:B------:R-:W-:Y:S01]  /*0e60*/  FMUL.FTZ R14, R15, R4 ;  /* 0x000000040f0e7220 */ /* 0x000fe20000410000 */
[----:B------:R-:W-:-:S03]  /*0e70*/  FMUL.FTZ R0, R4, 0.5 ;  /* 0x3f00000004007820 */ /* 0x000fc60000410000 */
[----:B------:R-:W-:-:S04]  /*0e80*/  FFMA R5, -R14, R14, R15 ;  /* 0x0000000e0e057223 */ /* 0x000fc8000000010f */
[----:B------:R-:W-:-:S07]  /*0e90*/  FFMA R14, R5, R0, R14 ;  /* 0x00000000050e7223 */ /* 0x000fce000000000e */
.L_x_22:
[----:B------:R-:W-:Y:S05]  /*0ea0*/  BSYNC.RECONVERGENT B0 ;  /* 0x0000000000007941 */ /* 0x000fea0003800200 */
.L_x_20:
        /* <DEDUP_REMOVED lines=24> */
.L_x_24:
[----:B------:R-:W-:Y:S01]  /*1030*/  FMUL.FTZ R14, R15, R4 ;  /* 0x000000040f0e7220 */ /* 0x000fe20000410000 */
[----:B------:R-:W-:-:S03]  /*1040*/  FMUL.FTZ R0, R4, 0.5 ;  /* 0x3f00000004007820 */ /* 0x000fc60000410000 */
[----:B------:R-:W-:-:S04]  /*1050*/  FFMA R5, -R14, R14, R15 ;  /* 0x0000000e0e057223 */ /* 0x000fc8000000010f */
[----:B------:R-:W-:-:S07]  /*1060*/  FFMA R14, R5, R0, R14 ;  /* 0x00000000050e7223 */ /* 0x000fce000000000e */
.L_x_25:
[----:B------:R-:W-:Y:S05]  /*1070*/  BSYNC.RECONVERGENT B0 ;  /* 0x0000000000007941 */ /* 0x000fea0003800200 */
.L_x_23:
[-C--:B------:R-:W-:Y:S02]  /*1080*/  FSETP.GEU.AND P0, PT, R14, R19.reuse, PT ;  /* 0x000000130e00720b */ /* 0x080fe40003f0e000 */
[----:B------:R-:W-:Y:S02]  /*1090*/  IADD3 R2, P2, PT, R2, 0x80, RZ ;  /* 0x0000008002027810 */ /* 0x000fe40007f5e0ff */
[----:B------:R-:W-:Y:S02]  /*10a0*/  FSEL R19, R14, R19, !P0 ;  /* 0x000000130e137208 */ /* 0x000fe40004000000 */
[----:B------:R-:W-:-:S07]  /*10b0*/  IADD3.X R3, PT, PT, RZ, R3, RZ, P2, !PT ;  /* 0x00000003ff037210 */ /* 0x000fce00017fe4ff */
[C---:B------:R-:W-:Y:S02]  /*10c0*/  @!P0 IADD3 R17, PT, PT, R13.reuse, 0x7, RZ ;  /* 0x000000070d118810 */ /* 0x040fe40007ffe0ff */
[----:B------:R-:W-:-:S04]  /*10d0*/  IADD3 R13, PT, PT, R13, 0x8, RZ ;  /* 0x000000080d0d7810 */ /* 0x000fc80007ffe0ff */
[----:B------:R-:W-:-:S13]  /*10e0*/  ISETP.NE.AND P1, PT, R13, R6, PT ;  /* 0x000000060d00720c */ /* 0x000fda0003f25270 */
[----:B------:R-:W-:Y:S05]  /*10f0*/  @P1 BRA `(.L_x_26) ;  /* 0xfffffff0004c1947 */ /* 0x000fea000383ffff */
.L_x_1:
[----:B------:R-:W-:-:S09]  /*1100*/  UISETP.NE.AND UP0, UPT, UR8, URZ, UPT ;  /* 0x000000ff0800728c */ /* 0x000fd2000bf05270 */
[----:B------:R-:W-:Y:S05]  /*1110*/  BRA.U !UP0, `(.L_x_0) ;  /* 0x0000000d08887547 */ /* 0x000fea000b800000 */
[----:B------:R-:W0:Y:S01]  /*1120*/  LDCU UR4, c[0x0][0x39c] ;  /* 0x00007380ff0477ac */ /* 0x000e220008000800 */
[----:B------:R-:W-:Y:S02]  /*1130*/  UISETP.GE.U32.AND UP0, UPT, UR8, 0x4, UPT ;  /* 0x000000040800788c */ /* 0x000fe4000bf06070 */
[----:B0-----:R-:W-:-:S07]  /*1140*/  ULOP3.LUT UR4, UR4, 0x3, URZ, 0xc0, !UPT ;  /* 0x0000000304047892 */ /* 0x001fce000f8ec0ff */
[----:B------:R-:W-:Y:S05]  /*1150*/  BRA.U !UP0, `(.L_x_27) ;  /* 0x0000000508e87547 */ /* 0x000fea000b800000 */
[----:B------:R-:W0:Y:S02]  /*1160*/  LDC.64 R2, c[0x0][0x388] ;  /* 0x0000e200ff027b82 */ /* 0x000e240000000a00 */
[----:B0-----:R-:W-:-:S05]  /*1170*/  IMAD.WIDE.U32 R2, R6, 0x10, R2 ;  /* 0x0000001006027825 */ /* 0x001fca00078e0002 */
        /* <DEDUP_REMOVED lines=21> */
.L_x_29:
[----:B------:R-:W-:Y:S01]  /*12d0*/  FMUL.FTZ R14, R13, R4 ;  /* 0x000000040d0e7220 */ /* 0x000fe20000410000 */
[----:B------:R-:W-:-:S03]  /*12e0*/  FMUL.FTZ R0, R4, 0.5 ;  /* 0x3f00000004007820 */ /* 0x000fc60000410000 */
[----:B------:R-:W-:-:S04]  /*12f0*/  FFMA R5, -R14, R14, R13 ;  /* 0x0000000e0e057223 */ /* 0x000fc8000000010d */
[----:B------:R-:W-:-:S07]  /*1300*/  FFMA R14, R5, R0, R14 ;  /* 0x00000000050e7223 */ /* 0x000fce000000000e */
.L_x_30:
[----:B------:R-:W-:Y:S05]  /*1310*/  BSYNC.RECONVERGENT B0 ;  /* 0x0000000000007941 */ /* 0x000fea0003800200 */
.L_x_28:
        /* <DEDUP_REMOVED lines=15> */
[----:B------:R-:W-:Y:S01]  /*1410*/  FFMA R5, R4, R4, R13 ;  /* 0x0000000404057223 */ /* 0x000fe2000000000d */
[----:B------:R-:W-:-:S03]  /*1420*/  IADD3 R13, PT, PT, R6, 0x1, RZ ;  /* 0x00000001060d7810 */ /* 0x000fc60007ffe0ff */
        /* <DEDUP_REMOVED lines=8> */
.L_x_32:
[----:B------:R-:W-:Y:S01]  /*14b0*/  FMUL.FTZ R14, R5, R4 ;  /* 0x00000004050e7220 */ /* 0x000fe20000410000 */
[----:B------:R-:W-:-:S03]  /*14c0*/  FMUL.FTZ R0, R4, 0.5 ;  /* 0x3f00000004007820 */ /* 0x000fc60000410000 */
[----:B------:R-:W-:-:S04]  /*14d0*/  FFMA R5, -R14, R14, R5 ;  /* 0x0000000e0e057223 */ /* 0x000fc80000000105 */
[----:B------:R-:W-:-:S07]  /*14e0*/  FFMA R14, R5, R0, R14 ;  /* 0x00000000050e7223 */ /* 0x000fce000000000e */
.L_x_33:
[----:B------:R-:W-:Y:S05]  /*14f0*/  BSYNC.RECONVERGENT B0 ;  /* 0x0000000000007941 */ /* 0x000fea0003800200 */
.L_x_31:
[----:B------:R-:W2:Y:S04]  /*1500*/  LDG.E R0, desc[UR10][R2.64+0x24] ;  /* 0x0000240a02007981 */ /* 0x000ea8000c1e1900 */
[----:B------:R-:W3:Y:S04]  /*1510*/  LDG.E R5, desc[UR10][R2.64+0x20] ;  /* 0x0000200a02057981 */ /* 0x000ee8000c1e1900 */
[----:B------:R-:W4:Y:S04]  /*1520*/  LDG.E R15, desc[UR10][R2.64+0x28] ;  /* 0x0000280a020f7981 */ /* 0x000f28000c1e1900 */
[----:B------:R-:W5:Y:S01]  /*1530*/  LDG.E R4, desc[UR10][R2.64+0x2c] ;  /* 0x00002c0a02047981 */ /* 0x000f62000c1e1900 */
[----:B------:R-:W-:Y:S01]  /*1540*/  FSETP.GEU.AND P0, PT, R14, R19, PT ;  /* 0x000000130e00720b */ /* 0x000fe20003f0e000 */
[----:B------:R-:W-:Y:S03]  /*1550*/  BSSY.RECONVERGENT B0, `(.L_x_34) ;  /* 0x0000018000007945 */ /* 0x000fe60003800200 */
[----:B------:R-:W-:-:S02]  /*1560*/  SEL R13, R13, R20, !P0 ;  /* 0x000000140d0d7207 */ /* 0x000fc40004000000 */
[----:B------:R-:W-:Y:S02]  /*1570*/  FSEL R19, R14, R19, !P0 ;  /* 0x000000130e137208 */ /* 0x000fe40004000000 */
[----:B------:R-:W-:Y:S01]  /*1580*/  IADD3 R20, PT, PT, R6, 0x2, RZ ;  /* 0x0000000206147810 */ /* 0x000fe20007ffe0ff */
        /* <DEDUP_REMOVED lines=16> */
.L_x_35:
[----:B------:R-:W-:Y:S01]  /*1690*/  FMUL.FTZ R14, R15, R4 ;  /* 0x000000040f0e7220 */ /* 0x000fe20000410000 */
[----:B------:R-:W-:-:S03]  /*16a0*/  FMUL.FTZ R0, R4, 0.5 ;  /* 0x3f00000004007820 */ /* 0x000fc60000410000 */
[----:B------:R-:W-:-:S04]  /*16b0*/  FFMA R5, -R14, R14, R15 ;  /* 0x0000000e0e057223 */ /* 0x000fc8000000010f */
[----:B------:R-:W-:-:S07]  /*16c0*/  FFMA R14, R5, R0, R14 ;  /* 0x00000000050e7223 */ /* 0x000fce000000000e */
.L_x_36:
[----:B------:R-:W-:Y:S05]  /*16d0*/  BSYNC.RECONVERGENT B0 ;  /* 0x0000000000007941 */ /* 0x000fea0003800200 */
.L_x_34:
[----:B------:R-:W2:Y:S04]  /*16e0*/  LDG.E R0, desc[UR10][R2.64+0x34] ;  /* 0x0000340a02007981 */ /* 0x000ea8000c1e1900 */
[----:B------:R-:W3:Y:S04]  /*16f0*/  LDG.E R5, desc[UR10][R2.64+0x30] ;  /* 0x0000300a02057981 */ /* 0x000ee8000c1e1900 */
[----:B------:R-:W4:Y:S04]  /*1700*/  LDG.E R15, desc[UR10][R2.64+0x38] ;  /* 0x0000380a020f7981 */ /* 0x000f28000c1e1900 */
[----:B------:R0:W5:Y:S01]  /*1710*/  LDG.E R4, desc[UR10][R2.64+0x3c] ;  /* 0x00003c0a02047981 */ /* 0x000162000c1e1900 */
[CC--:B------:R-:W-:Y:S01]  /*1720*/  FSETP.GEU.AND P0, PT, R14.reuse, R19.reuse, PT ;  /* 0x000000130e00720b */ /* 0x0c0fe20003f0e000 */
[----:B------:R-:W-:Y:S03]  /*1730*/  BSSY.RECONVERGENT B0, `(.L_x_37) ;  /* 0x0000018000007945 */ /* 0x000fe60003800200 */
[----:B------:R-:W-:-:S02]  /*1740*/  FSEL R19, R14, R19, !P0 ;  /* 0x000000130e137208 */ /* 0x000fc40004000000 */
[----:B------:R-:W-:Y:S02]  /*1750*/  SEL R13, R20, R13, !P0 ;  /* 0x0000000d140d7207 */ /* 0x000fe40004000000 */
[----:B0-----:R-:W-:Y:S01]  /*1760*/  IADD3 R2, PT, PT, R6, 0x3, RZ ;  /* 0x0000000306027810 */ /* 0x001fe20007ffe0ff */
        /* <DEDUP_REMOVED lines=16> */
.L_x_38:
[----:B------:R-:W-:Y:S01]  /*1870*/  FMUL.FTZ R14, R15, R4 ;  /* 0x000000040f0e7220 */ /* 0x000fe20000410000 */
[----:B------:R-:W-:-:S03]  /*1880*/  FMUL.FTZ R0, R4, 0.5 ;  /* 0x3f00000004007820 */ /* 0x000fc60000410000 */
[----:B------:R-:W-:-:S04]  /*1890*/  FFMA R3, -R14, R14, R15 ;  /* 0x0000000e0e037223 */ /* 0x000fc8000000010f */
[----:B------:R-:W-:-:S07]  /*18a0*/  FFMA R14, R3, R0, R14 ;  /* 0x00000000030e7223 */ /* 0x000fce000000000e */
.L_x_39:
[----:B------:R-:W-:Y:S05]  /*18b0*/  BSYNC.RECONVERGENT B0 ;  /* 0x0000000000007941 */ /* 0x000fea0003800200 */
.L_x_37:
[-C--:B------:R-:W-:Y:S02]  /*18c0*/  FSETP.GEU.AND P0, PT, R14, R19.reuse, PT ;  /* 0x000000130e00720b */ /* 0x080fe40003f0e000 */
[----:B------:R-:W-:Y:S02]  /*18d0*/  IADD3 R6, PT, PT, R6, 0x4, RZ ;  /* 0x0000000406067810 */ /* 0x000fe40007ffe0ff */
[----:B------:R-:W-:Y:S02]  /*18e0*/  FSEL R19, R14, R19, !P0 ;  /* 0x000000130e137208 */ /* 0x000fe40004000000 */
[----:B------:R-:W-:-:S07]  /*18f0*/  SEL R17, R2, R13, !P0 ;  /* 0x0000000d02117207 */ /* 0x000fce0004000000 */
.L_x_27:
[----:B------:R-:W-:-:S09]  /*1900*/  UISETP.NE.AND UP0, UPT, UR4, URZ, UPT ;  /* 0x000000ff0400728c */ /* 0x000fd2000bf05270 */
[----:B------:R-:W-:Y:S05]  /*1910*/  BRA.U !UP0, `(.L_x_0) ;  /* 0x0000000508887547 */ /* 0x000fea000b800000 */
[----:B------:R-:W-:-:S09]  /*1920*/  UISETP.NE.AND UP0, UPT, UR4, 0x1, UPT ;  /* 0x000000010400788c */ /* 0x000fd2000bf05270 */
        /* <DEDUP_REMOVED lines=24> */
.L_x_42:
[----:B------:R-:W-:Y:S01]  /*1ab0*/  FMUL.FTZ R14, R13, R4 ;  /* 0x000000040d0e7220 */ /* 0x000fe20000410000 */
[----:B------:R-:W-:-:S03]  /*1ac0*/  FMUL.FTZ R0, R4, 0.5 ;  /* 0x3f00000004007820 */ /* 0x000fc60000410000 */
[----:B------:R-:W-:-:S04]  /*1ad0*/  FFMA R5, -R14, R14, R13 ;  /* 0x0000000e0e057223 */ /* 0x000fc8000000010d */
[----:B------:R-:W-:-:S07]  /*1ae0*/  FFMA R14, R5, R0, R14 ;  /* 0x00000000050e7223 */ /* 0x000fce000000000e */
.L_x_43:
[----:B------:R-:W-:Y:S05]  /*1af0*/  BSYNC.RECONVERGENT B0 ;  /* 0x0000000000007941 */ /* 0x000fea0003800200 */
.L_x_41:
[----:B------:R-:W2:Y:S04]  /*1b00*/  LDG.E R0, desc[UR10][R2.64+0x14] ;  /* 0x0000140a02007981 */ /* 0x000ea8000c1e1900 */
[----:B------:R-:W3:Y:S04]  /*1b10*/  LDG.E R5, desc[UR10][R2.64+0x10] ;  /* 0x0000100a02057981 */ /* 0x000ee8000c1e1900 */
[----:B------:R-:W4:Y:S04]  /*1b20*/  LDG.E R13, desc[UR10][R2.64+0x18] ;  /* 0x0000180a020d7981 */ /* 0x000f28000c1e1900 */
[----:B------:R0:W5:Y:S01]  /*1b30*/  LDG.E R4, desc[UR10][R2.64+0x1c] ;  /* 0x00001c0a02047981 */ /* 0x000162000c1e1900 */
[CC--:B------:R-:W-:Y:S01]  /*1b40*/  FSETP.GEU.AND P0, PT, R14.reuse, R19.reuse, PT ;  /* 0x000000130e00720b */ /* 0x0c0fe20003f0e000 */
[----:B------:R-:W-:Y:S03]  /*1b50*/  BSSY.RECONVERGENT B0, `(.L_x_44) ;  /* 0x0000018000007945 */ /* 0x000fe60003800200 */
[----:B------:R-:W-:-:S02]  /*1b60*/  FSEL R19, R14, R19, !P0 ;  /* 0x000000130e137208 */ /* 0x000fc40004000000 */
[C---:B------:R-:W-:Y:S02]  /*1b70*/  SEL R17, R6.reuse, R17, !P0 ;  /* 0x0000001106117207 */ /* 0x040fe40004000000 */
        /* <DEDUP_REMOVED lines=17> */
.L_x_45:
[----:B------:R-:W-:Y:S01]  /*1c90*/  FMUL.FTZ R14, R13, R4 ;  /* 0x000000040d0e7220 */ /* 0x000fe20000410000 */
[----:B------:R-:W-:-:S03]  /*1ca0*/  FMUL.FTZ R0, R4, 0.5 ;  /* 0x3f00000004007820 */ /* 0x000fc60000410000 */
[----:B------:R-:W-:-:S04]  /*1cb0*/  FFMA R3, -R14, R14, R13 ;  /* 0x0000000e0e037223 */ /* 0x000fc8000000010d */
[----:B------:R-:W-:-:S07]  /*1cc0*/  FFMA R14, R3, R0, R14 ;  /* 0x00000000030e7223 */ /* 0x000fce000000000e */
.L_x_46:
[----:B------:R-:W-:Y:S05]  /*1cd0*/  BSYNC.RECONVERGENT B0 ;  /* 0x0000000000007941 */ /* 0x000fea0003800200 */
.L_x_44:
[-C--:B------:R-:W-:Y:S02]  /*1ce0*/  FSETP.GEU.AND P0, PT, R14, R19.reuse, PT ;  /* 0x000000130e00720b */ /* 0x080fe40003f0e000 */
[----:B------:R-:W-:Y:S02]  /*1cf0*/  IADD3 R6, PT, PT, R6, 0x2, RZ ;  /* 0x0000000206067810 */ /* 0x000fe40007ffe0ff */
[----:B------:R-:W-:Y:S02]  /*1d00*/  FSEL R19, R14, R19, !P0 ;  /* 0x000000130e137208 */ /* 0x000fe40004000000 */
[----:B------:R-:W-:-:S07]  /*1d10*/  SEL R17, R2, R17, !P0 ;  /* 0x0000001102117207 */ /* 0x000fce0004000000 */
.L_x_40:
[----:B------:R-:W0:Y:S02]  /*1d20*/  LDCU UR5, c[0x0][0x39c] ;  /* 0x00007380ff0577ac */ /* 0x000e240008000800 */
[----:B0-----:R-:W-:-:S04]  /*1d30*/  ULOP3.LUT UR5, UR5, 0x1, URZ, 0xc0, !UPT ;  /* 0x0000000105057892 */ /* 0x001fc8000f8ec0ff */
[----:B------:R-:W-:-:S09]  /*1d40*/  UISETP.NE.U32.AND UP0, UPT, UR5, 0x1, UPT ;  /* 0x000000010500788c */ /* 0x000fd2000bf05070 */
[----:B------:R-:W-:Y:S05]  /*1d50*/  BRA.U UP0, `(.L_x_0) ;  /* 0x0000000100787547 */ /* 0x000fea000b800000 */
        /* <DEDUP_REMOVED lines=23> */
.L_x_48:
[----:B------:R-:W-:Y:S01]  /*1ed0*/  FMUL.FTZ R14, R13, R4 ;  /* 0x000000040d0e7220 */ /* 0x000fe20000410000 */
[----:B------:R-:W-:-:S03]  /*1ee0*/  FMUL.FTZ R0, R4, 0.5 ;  /* 0x3f00000004007820 */ /* 0x000fc60000410000 */
[----:B------:R-:W-:-:S04]  /*1ef0*/  FFMA R3, -R14, R14, R13 ;  /* 0x0000000e0e037223 */ /* 0x000fc8000000010d */
[----:B------:R-:W-:-:S07]  /*1f00*/  FFMA R14, R3, R0, R14 ;  /* 0x00000000030e7223 */ /* 0x000fce000000000e */
.L_x_49:
[----:B------:R-:W-:Y:S05]  /*1f10*/  BSYNC.RECONVERGENT B0 ;  /* 0x0000000000007941 */ /* 0x000fea0003800200 */
.L_x_47:
[----:B------:R-:W-:-:S04]  /*1f20*/  FSETP.GEU.AND P0, PT, R14, R19, PT ;  /* 0x000000130e00720b */ /* 0x000fc80003f0e000 */
[----:B------:R-:W-:-:S09]  /*1f30*/  SEL R17, R6, R17, !P0 ;  /* 0x0000001106117207 */ /* 0x000fd20004000000 */
.L_x_0:
[----:B------:R-:W0:Y:S02]  /*1f40*/  LDC.64 R2, c[0x0][0x390] ;  /* 0x0000e400ff027b82 */ /* 0x000e240000000a00 */
[----:B0-----:R-:W-:-:S05]  /*1f50*/  IMAD.WIDE R2, R11, 0x4, R2 ;  /* 0x000000040b027825 */ /* 0x001fca00078e0202 */
[----:B------:R-:W-:Y:S01]  /*1f60*/  STG.E desc[UR10][R2.64], R17 ;  /* 0x0000001102007986 */ /* 0x000fe2000c10190a */
[----:B------:R-:W-:Y:S05]  /*1f70*/  EXIT ;  /* 0x000000000000794d */ /* 0x000fea0003800000 */
        .weak           $__internal_0_$__cuda_sm20_sqrt_rn_f32_slowpath
        .type           $__internal_0_$__cuda_sm20_sqrt_rn_f32_slowpath,@function
        .size           $__internal_0_$__cuda_sm20_sqrt_rn_f32_slowpath,(.L_x_52 - $__internal_0_$__cuda_sm20_sqrt_rn_f32_slowpath)
$__internal_0_$__cuda_sm20_sqrt_rn_f32_slowpath:
[----:B------:R-:W-:-:S13]  /*1f80*/  LOP3.LUT P0, RZ, R0, 0x7fffffff, RZ, 0xc0, !PT ;  /* 0x7fffffff00ff7812 */ /* 0x000fda000780c0ff */
[----:B------:R-:W-:Y:S01]  /*1f90*/  @!P0 MOV R14, R0 ;  /* 0x00000000000e8202 */ /* 0x000fe20000000f00 */
[----:B------:R-:W-:Y:S06]  /*1fa0*/  @!P0 BRA `(.L_x_50) ;  /* 0x0000000000408947 */ /* 0x000fec0003800000 */
[----:B------:R-:W-:-:S13]  /*1fb0*/  FSETP.GEU.FTZ.AND P0, PT, R0, RZ, PT ;  /* 0x000000ff0000720b */ /* 0x000fda0003f1e000 */
[----:B------:R-:W-:Y:S01]  /*1fc0*/  @!P0 MOV R14, 0x7fffffff ;  /* 0x7fffffff000e8802 */ /* 0x000fe20000000f00 */
[----:B------:R-:W-:Y:S06]  /*1fd0*/  @!P0 BRA `(.L_x_50) ;  /* 0x0000000000348947 */ /* 0x000fec0003800000 */
[----:B------:R-:W-:-:S13]  /*1fe0*/  FSETP.GTU.FTZ.AND P0, PT, |R0|, +INF , PT ;  /* 0x7f8000000000780b */ /* 0x000fda0003f1c200 */
[----:B------:R-:W-:Y:S01]  /*1ff0*/  @P0 FADD.FTZ R14, R0, 1 ;  /* 0x3f800000000e0421 */ /* 0x000fe20000010000 */
[----:B------:R-:W-:Y:S06]  /*2000*/  @P0 BRA `(.L_x_50) ;  /* 0x0000000000280947 */ /* 0x000fec0003800000 */
[----:B------:R-:W-:-:S13]  /*2010*/  FSETP.NEU.FTZ.AND P0, PT, |R0|, +INF , PT ;  /* 0x7f8000000000780b */ /* 0x000fda0003f1d200 */
[----:B------:R-:W-:-:S04]  /*2020*/  @P0 FFMA R16, R0, 1.84467440737095516160e+19, RZ ;  /* 0x5f80000000100823 */ /* 0x000fc800000000ff */
[----:B------:R-:W0:Y:S02]  /*2030*/  @P0 MUFU.RSQ R15, R16 ;  /* 0x00000010000f0308 */ /* 0x000e240000001400 */
[----:B0-----:R-:W-:Y:S01]  /*2040*/  @P0 FMUL.FTZ R5, R16, R15 ;  /* 0x0000000f10050220 */ /* 0x001fe20000410000 */
[----:B------:R-:W-:-:S03]  /*2050*/  @P0 FMUL.FTZ R12, R15, 0.5 ;  /* 0x3f0000000f0c0820 */ /* 0x000fc60000410000 */
[----:B------:R-:W-:-:S04]  /*2060*/  @P0 FADD.FTZ R14, -R5, -RZ ;  /* 0x800000ff050e0221 */ /* 0x000fc80000010100 */
[----:B------:R-:W-:Y:S01]  /*2070*/  @P0 FFMA R18, R5, R14, R16 ;  /* 0x0000000e05120223 */ /* 0x000fe20000000010 */
[----:B------:R-:W-:-:S03]  /*2080*/  @!P0 MOV R14, R0 ;  /* 0x00000000000e8202 */ /* 0x000fc60000000f00 */
[----:B------:R-:W-:-:S04]  /*2090*/  @P0 FFMA R12, R18, R12, R5 ;  /* 0x0000000c120c0223 */ /* 0x000fc80000000005 */
[----:B------:R-:W-:-:S07]  /*20a0*/  @P0 FMUL.FTZ R14, R12, 2.3283064365386962891e-10 ;  /* 0x2f8000000c0e0820 */ /* 0x000fce0000410000 */
.L_x_50:
[----:B------:R-:W-:-:S04]  /*20b0*/  HFMA2 R5, -RZ, RZ, 0, 0 ;  /* 0x00000000ff057431 */ /* 0x000fc800000001ff */
[----:B------:R-:W-:Y:S05]  /*20c0*/  RET.REL.NODEC R4 `(_Z13assign_labelsP5PointS0_Piii) ;  /* 0xffffffdc04cc7950 */ /* 0x000fea0003c3ffff */
.L_x_51:
[----:B------:R-:W-:-:S00]  /*20d0*/  BRA `(.L_x_51) ;  /* 0xfffffffc00fc7947 */ /* 0x000fc0000383ffff */
[----:B------:R-:W-:-:S00]  /*20e0*/  NOP ;  /* 0x0000000000007918 */ /* 0x000fc00000000000 */
        /* <DEDUP_REMOVED lines=9> */
.L_x_52:


//--------------------- .nv.shared.reserved.0     --------------------------
	.section	.nv.shared.reserved.0,"aw",@nobits
	.weak		__nv_reservedSMEM_offset_0_alias
	.size		__nv_reservedSMEM_offset_0_alias, 0, 64
	.other		__nv_reservedSMEM_offset_0_alias,@"STO_CUDA_RESERVED_SHARED STV_DEFAULT"
__nv_reservedSMEM_offset_0_alias:
	.zero		0
	.zero		64


//--------------------- .nv.constant0._Z13assign_labelsP5PointS0_Piii --------------------------
	.section	.nv.constant0._Z13assign_labelsP5PointS0_Piii,"a",@progbits
	.sectionflags	@""
	.align	4
.nv.constant0._Z13assign_labelsP5PointS0_Piii:
	.zero		928


//--------------------- SYMBOLS --------------------------

	.type		.nv.reservedSmem.offset0,@object
	.size		.nv.reservedSmem.offset0,0x4
